//
// Generated by NVIDIA NVVM Compiler
//
// Compiler Build ID: CL-36424714
// Cuda compilation tools, release 13.0, V13.0.88
// Based on NVVM 20.0.0
//

.version 9.0
.target sm_100
.address_size 64

	// .globl	_Z9vectorSumPKfS0_Pfi

.visible .entry _Z9vectorSumPKfS0_Pfi(
	.param .u64 .ptr .align 1 _Z9vectorSumPKfS0_Pfi_param_0,
	.param .u64 .ptr .align 1 _Z9vectorSumPKfS0_Pfi_param_1,
	.param .u64 .ptr .align 1 _Z9vectorSumPKfS0_Pfi_param_2,
	.param .u32 _Z9vectorSumPKfS0_Pfi_param_3
)
{
	.reg .pred 	%p<3>;
	.reg .b32 	%r<11>;
	.reg .b32 	%f<4>;
	.reg .b64 	%rd<11>;

	ld.param.u64 	%rd4, [_Z9vectorSumPKfS0_Pfi_param_0];
	ld.param.u64 	%rd5, [_Z9vectorSumPKfS0_Pfi_param_1];
	ld.param.u64 	%rd6, [_Z9vectorSumPKfS0_Pfi_param_2];
	ld.param.u32 	%r6, [_Z9vectorSumPKfS0_Pfi_param_3];
	mov.u32 	%r1, %ntid.x;
	mov.u32 	%r7, %ctaid.x;
	mov.u32 	%r8, %tid.x;
	mad.lo.s32 	%r10, %r7, %r1, %r8;
	setp.ge.s32 	%p1, %r10, %r6;
	@%p1 bra 	$L__BB0_3;
	mov.u32 	%r9, %nctaid.x;
	mul.lo.s32 	%r3, %r1, %r9;
	cvta.to.global.u64 	%rd1, %rd4;
	cvta.to.global.u64 	%rd2, %rd5;
	cvta.to.global.u64 	%rd3, %rd6;
$L__BB0_2:
	mul.wide.s32 	%rd7, %r10, 4;
	add.s64 	%rd8, %rd1, %rd7;
	ld.global.f32 	%f1, [%rd8];
	add.s64 	%rd9, %rd2, %rd7;
	ld.global.f32 	%f2, [%rd9];
	add.f32 	%f3, %f1, %f2;
	add.s64 	%rd10, %rd3, %rd7;
	st.global.f32 	[%rd10], %f3;
	add.s32 	%r10, %r10, %r3;
	setp.lt.s32 	%p2, %r10, %r6;
	@%p2 bra 	$L__BB0_2;
$L__BB0_3:
	ret;

}


// ===== COMPILED SASS (sm_100) =====

	.target	sm_100

	.elftype	@"ET_EXEC"


//--------------------- .note.nv.tkinfo           --------------------------
	.section	.note.nv.tkinfo,"",@"SHT_NOTE"
	.sectionflags	@"SHF_NOTE_NV_TKINFO"
	.tkinfo
        /*0018*/ 	.word	0x00000002
        /*0030*/ 	.string	""
        /*0030*/ 	.string	"ptxas"
        /*0030*/ 	.string	"Cuda compilation tools, release 13.0, V13.0.88"
        /*0030*/ 	.string	"Build cuda_13.0.r13.0/compiler.36424714_0"
        /*0030*/ 	.string	"-arch sm_100 -m 64 "



//--------------------- .note.nv.cuinfo           --------------------------
	.section	.note.nv.cuinfo,"",@"SHT_NOTE"
	.sectionflags	@"SHF_NOTE_NV_CUINFO"
        /*0018*/ 	.short	0x0002
        /*001a*/ 	.short	0x0064
        /*001c*/ 	.short	0x0082
	.zero		2


//--------------------- .nv.info                  --------------------------
	.section	.nv.info,"",@"SHT_CUDA_INFO"
	.align	4


	//----- nvinfo : EIATTR_REGCOUNT
	.align		4
        /*0000*/ 	.byte	0x04, 0x2f
        /*0002*/ 	.short	(.L_1 - .L_0)
	.align		4
.L_0:
        /*0004*/ 	.word	index@(_Z9vectorSumPKfS0_Pfi)
        /*0008*/ 	.word	0x00000012


	//----- nvinfo : EIATTR_FRAME_SIZE
	.align		4
.L_1:
        /*000c*/ 	.byte	0x04, 0x11
        /*000e*/ 	.short	(.L_3 - .L_2)
	.align		4
.L_2:
        /*0010*/ 	.word	index@(_Z9vectorSumPKfS0_Pfi)
        /*0014*/ 	.word	0x00000000


	//----- nvinfo : EIATTR_MIN_STACK_SIZE
	.align		4
.L_3:
        /*0018*/ 	.byte	0x04, 0x12
        /*001a*/ 	.short	(.L_5 - .L_4)
	.align		4
.L_4:
        /*001c*/ 	.word	index@(_Z9vectorSumPKfS0_Pfi)
        /*0020*/ 	.word	0x00000000
.L_5:


//--------------------- .nv.compat                --------------------------
	.section	.nv.compat,"",@"SHT_CUDA_COMPAT_INFO"
	.align	4
        /*0000*/ 	.byte	0x02, 0x09, 0x00, 0x00, 0x02, 0x02, 0x01, 0x00, 0x02, 0x05, 0x05, 0x00, 0x03, 0x07, 0x01, 0x01
        /*0010*/ 	.byte	0x02, 0x03, 0x00, 0x00, 0x02, 0x06, 0x01, 0x00, 0x04, 0x0b, 0x08, 0x00, 0x09, 0x00, 0x00, 0x00
        /*0020*/ 	.byte	0x00, 0x00, 0x00, 0x00


//--------------------- .nv.info._Z9vectorSumPKfS0_Pfi --------------------------
	.section	.nv.info._Z9vectorSumPKfS0_Pfi,"",@"SHT_CUDA_INFO"
	.sectionflags	@""
	.align	4


	//----- nvinfo : EIATTR_CUDA_API_VERSION
	.align		4
        /*0000*/ 	.byte	0x04, 0x37
        /*0002*/ 	.short	(.L_7 - .L_6)
.L_6:
        /*0004*/ 	.word	0x00000082


	//----- nvinfo : EIATTR_KPARAM_INFO
	.align		4
.L_7:
        /*0008*/ 	.byte	0x04, 0x17
        /*000a*/ 	.short	(.L_9 - .L_8)
.L_8:
        /*000c*/ 	.word	0x00000000
        /*0010*/ 	.short	0x0003
        /*0012*/ 	.short	0x0018
        /*0014*/ 	.byte	0x00, 0xf0, 0x11, 0x00


	//----- nvinfo : EIATTR_KPARAM_INFO
	.align		4
.L_9:
        /*0018*/ 	.byte	0x04, 0x17
        /*001a*/ 	.short	(.L_11 - .L_10)
.L_10:
        /*001c*/ 	.word	0x00000000
        /*0020*/ 	.short	0x0002
        /*0022*/ 	.short	0x0010
        /*0024*/ 	.byte	0x00, 0xf5, 0x21, 0x00


	//----- nvinfo : EIATTR_KPARAM_INFO
	.align		4
.L_11:
        /*0028*/ 	.byte	0x04, 0x17
        /*002a*/ 	.short	(.L_13 - .L_12)
.L_12:
        /*002c*/ 	.word	0x00000000
        /*0030*/ 	.short	0x0001
        /*0032*/ 	.short	0x0008
        /*0034*/ 	.byte	0x00, 0xf5, 0x21, 0x00


	//----- nvinfo : EIATTR_KPARAM_INFO
	.align		4
.L_13:
        /*0038*/ 	.byte	0x04, 0x17
        /*003a*/ 	.short	(.L_15 - .L_14)
.L_14:
        /*003c*/ 	.word	0x00000000
        /*0040*/ 	.short	0x0000
        /*0042*/ 	.short	0x0000
        /*0044*/ 	.byte	0x00, 0xf5, 0x21, 0x00


	//----- nvinfo : EIATTR_SPARSE_MMA_MASK
	.align		4
.L_15:
        /*0048*/ 	.byte	0x03, 0x50
        /*004a*/ 	.short	0x0000


	//----- nvinfo : EIATTR_MAXREG_COUNT
	.align		4
        /*004c*/ 	.byte	0x03, 0x1b
        /*004e*/ 	.short	0x00ff


	//----- nvinfo : EIATTR_MERCURY_ISA_VERSION
	.align		4
        /*0050*/ 	.byte	0x03, 0x5f
        /*0052*/ 	.short	0x0101


	//----- nvinfo : EIATTR_VRC_CTA_INIT_COUNT
	.align		4
        /*0054*/ 	.byte	0x02, 0x4a
	.zero		1
	.zero		1


	//----- nvinfo : EIATTR_EXIT_INSTR_OFFSETS
	.align		4
        /*0058*/ 	.byte	0x04, 0x1c
        /*005a*/ 	.short	(.L_17 - .L_16)


	//   ....[0]....
.L_16:
        /*005c*/ 	.word	0x00000070


	//   ....[1]....
        /*0060*/ 	.word	0x00000180


	//----- nvinfo : EIATTR_CRS_STACK_SIZE
	.align		4
.L_17:
        /*0064*/ 	.byte	0x04, 0x1e
        /*0066*/ 	.short	(.L_19 - .L_18)
.L_18:
        /*0068*/ 	.word	0x00000000


	//----- nvinfo : EIATTR_CBANK_PARAM_SIZE
	.align		4
.L_19:
        /*006c*/ 	.byte	0x03, 0x19
        /*006e*/ 	.short	0x001c


	//----- nvinfo : EIATTR_PARAM_CBANK
	.align		4
        /*0070*/ 	.byte	0x04, 0x0a
        /*0072*/ 	.short	(.L_21 - .L_20)
	.align		4
.L_20:
        /*0074*/ 	.word	index@(.nv.constant0._Z9vectorSumPKfS0_Pfi)
        /*0078*/ 	.short	0x0380
        /*007a*/ 	.short	0x001c


	//----- nvinfo : EIATTR_SW_WAR
	.align		4
.L_21:
        /*007c*/ 	.byte	0x04, 0x36
        /*007e*/ 	.short	(.L_23 - .L_22)
.L_22:
        /*0080*/ 	.word	0x00000008
.L_23:


//--------------------- .nv.callgraph             --------------------------
	.section	.nv.callgraph,"",@"SHT_CUDA_CALLGRAPH"
	.align	4
	.sectionentsize	8
	.align		4
        /*0000*/ 	.word	0x00000000
	.align		4
        /*0004*/ 	.word	0xffffffff
	.align		4
        /*0008*/ 	.word	0x00000000
	.align		4
        /*000c*/ 	.word	0xfffffffe
	.align		4
        /*0010*/ 	.word	0x00000000
	.align		4
        /*0014*/ 	.word	0xfffffffd
	.align		4
        /*0018*/ 	.word	0x00000000
	.align		4
        /*001c*/ 	.word	0xfffffffc


//--------------------- .text._Z9vectorSumPKfS0_Pfi --------------------------
	.section	.text._Z9vectorSumPKfS0_Pfi,"ax",@progbits
	.align	128
        .global         _Z9vectorSumPKfS0_Pfi
        .type           _Z9vectorSumPKfS0_Pfi,@function
        .size           _Z9vectorSumPKfS0_Pfi,(.L_x_2 - _Z9vectorSumPKfS0_Pfi)
        .other          _Z9vectorSumPKfS0_Pfi,@"STO_CUDA_ENTRY STV_DEFAULT"
_Z9vectorSumPKfS0_Pfi:
.text._Z9vectorSumPKfS0_Pfi:
[----:B------:R-:W-:Y:S01]  /*0000*/  LDC R1, c[0x0][0x37c] ;  /* 0x0000df00ff017b82 */ /* 0x000fe20000000800 */
[----:B------:R-:W0:Y:S01]  /*0010*/  S2R R0, SR_CTAID.X ;  /* 0x0000000000007919 */ /* 0x000e220000002500 */
[----:B------:R-:W0:Y:S01]  /*0020*/  LDCU UR4, c[0x0][0x360] ;  /* 0x00006c00ff0477ac */ /* 0x000e220008000800 */
[----:B------:R-:W0:Y:S01]  /*0030*/  S2R R3, SR_TID.X ;  /* 0x0000000000037919 */ /* 0x000e220000002100 */
[----:B------:R-:W1:Y:S01]  /*0040*/  LDCU UR8, c[0x0][0x398] ;  /* 0x00007300ff0877ac */ /* 0x000e620008000800 */
[----:B0-----:R-:W-:-:S05]  /*0050*/  IMAD R0, R0, UR4, R3 ;  /* 0x0000000400007c24 */ /* 0x001fca000f8e0203 */
[----:B-1----:R-:W-:-:S13]  /*0060*/  ISETP.GE.AND P0, PT, R0, UR8, PT ;  /* 0x0000000800007c0c */ /* 0x002fda000bf06270 */
[----:B------:R-:W-:Y:S05]  /*0070*/  @P0 EXIT ;  /* 0x000000000000094d */ /* 0x000fea0003800000 */
[----:B------:R-:W0:Y:S01]  /*0080*/  LDC.64 R12, c[0x0][0x390] ;  /* 0x0000e400ff0c7b82 */ /* 0x000e220000000a00 */
[----:B------:R-:W1:Y:S01]  /*0090*/  LDCU UR5, c[0x0][0x370] ;  /* 0x00006e00ff0577ac */ /* 0x000e620008000800 */
[----:B------:R-:W2:Y:S06]  /*00a0*/  LDCU.64 UR6, c[0x0][0x358] ;  /* 0x00006b00ff0677ac */ /* 0x000eac0008000a00 */
[----:B------:R-:W3:Y:S08]  /*00b0*/  LDC.64 R8, c[0x0][0x380] ;  /* 0x0000e000ff087b82 */ /* 0x000ef00000000a00 */
[----:B------:R-:W4:Y:S01]  /*00c0*/  LDC.64 R10, c[0x0][0x388] ;  /* 0x0000e200ff0a7b82 */ /* 0x000f220000000a00 */
[----:B-1----:R-:W-:-:S12]  /*00d0*/  UIMAD UR4, UR4, UR5, URZ ;  /* 0x00000005040472a4 */ /* 0x002fd8000f8e02ff */
.L_x_0:
[----:B---3--:R-:W-:-:S04]  /*00e0*/  IMAD.WIDE R2, R0, 0x4, R8 ;  /* 0x0000000400027825 */ /* 0x008fc800078e0208 */
[C---:B----4-:R-:W-:Y:S02]  /*00f0*/  IMAD.WIDE R4, R0.reuse, 0x4, R10 ;  /* 0x0000000400047825 */ /* 0x050fe400078e020a */
[----:B--2---:R-:W2:Y:S04]  /*0100*/  LDG.E R2, desc[UR6][R2.64] ;  /* 0x0000000602027981 */ /* 0x004ea8000c1e1900 */
[----:B------:R-:W2:Y:S01]  /*0110*/  LDG.E R5, desc[UR6][R4.64] ;  /* 0x0000000604057981 */ /* 0x000ea2000c1e1900 */
[C---:B01----:R-:W-:Y:S01]  /*0120*/  IMAD.WIDE R6, R0.reuse, 0x4, R12 ;  /* 0x0000000400067825 */ /* 0x043fe200078e020c */
[----:B------:R-:W-:-:S04]  /*0130*/  IADD3 R0, PT, PT, R0, UR4, RZ ;  /* 0x0000000400007c10 */ /* 0x000fc8000fffe0ff */
[----:B------:R-:W-:Y:S01]  /*0140*/  ISETP.GE.AND P0, PT, R0, UR8, PT ;  /* 0x0000000800007c0c */ /* 0x000fe2000bf06270 */
[----:B--2---:R-:W-:-:S05]  /*0150*/  FADD R15, R2, R5 ;  /* 0x00000005020f7221 */ /* 0x004fca0000000000 */
[----:B------:R1:W-:Y:S07]  /*0160*/  STG.E desc[UR6][R6.64], R15 ;  /* 0x0000000f06007986 */ /* 0x0003ee000c101906 */
[----:B------:R-:W-:Y:S05]  /*0170*/  @!P0 BRA `(.L_x_0) ;  /* 0xfffffffc00d88947 */ /* 0x000fea000383ffff */
[----:B------:R-:W-:Y:S05]  /*0180*/  EXIT ;  /* 0x000000000000794d */ /* 0x000fea0003800000 */
.L_x_1:
[----:B------:R-:W-:-:S00]  /*0190*/  BRA `(.L_x_1) ;  /* 0xfffffffc00fc7947 */ /* 0x000fc0000383ffff */
[----:B------:R-:W-:-:S00]  /*01a0*/  NOP ;  /* 0x0000000000007918 */ /* 0x000fc00000000000 */
        /* <DEDUP_REMOVED lines=13> */
.L_x_2:


//--------------------- .nv.shared.reserved.0     --------------------------
	.section	.nv.shared.reserved.0,"aw",@nobits
	.weak		__nv_reservedSMEM_offset_0_alias
	.size		__nv_reservedSMEM_offset_0_alias, 0, 64
	.other		__nv_reservedSMEM_offset_0_alias,@"STO_CUDA_RESERVED_SHARED STV_DEFAULT"
__nv_reservedSMEM_offset_0_alias:
	.zero		0
	.zero		64


//--------------------- .nv.constant0._Z9vectorSumPKfS0_Pfi --------------------------
	.section	.nv.constant0._Z9vectorSumPKfS0_Pfi,"a",@progbits
	.sectionflags	@""
	.align	4
.nv.constant0._Z9vectorSumPKfS0_Pfi:
	.zero		924


//--------------------- SYMBOLS --------------------------

	.type		.nv.reservedSmem.offset0,@object
	.size		.nv.reservedSmem.offset0,0x4
